//
// Generated by NVIDIA NVVM Compiler
//
// Compiler Build ID: CL-36424714
// Cuda compilation tools, release 13.0, V13.0.88
// Based on NVVM 20.0.0
//

.version 9.0
.target sm_100
.address_size 64

	// .globl	_Z28kernel_YUYV_10c_RGB_8s_C2C1RP6uchar1iS0_iii

.visible .entry _Z28kernel_YUYV_10c_RGB_8s_C2C1RP6uchar1iS0_iii(
	.param .u64 .ptr .align 1 _Z28kernel_YUYV_10c_RGB_8s_C2C1RP6uchar1iS0_iii_param_0,
	.param .u32 _Z28kernel_YUYV_10c_RGB_8s_C2C1RP6uchar1iS0_iii_param_1,
	.param .u64 .ptr .align 1 _Z28kernel_YUYV_10c_RGB_8s_C2C1RP6uchar1iS0_iii_param_2,
	.param .u32 _Z28kernel_YUYV_10c_RGB_8s_C2C1RP6uchar1iS0_iii_param_3,
	.param .u32 _Z28kernel_YUYV_10c_RGB_8s_C2C1RP6uchar1iS0_iii_param_4,
	.param .u32 _Z28kernel_YUYV_10c_RGB_8s_C2C1RP6uchar1iS0_iii_param_5
)
{
	.reg .pred 	%p<4>;
	.reg .b16 	%rs<11>;
	.reg .b32 	%r<44>;
	.reg .b32 	%f<19>;
	.reg .b64 	%rd<9>;
	.reg .b64 	%fd<23>;

	ld.param.u64 	%rd1, [_Z28kernel_YUYV_10c_RGB_8s_C2C1RP6uchar1iS0_iii_param_0];
	ld.param.u32 	%r3, [_Z28kernel_YUYV_10c_RGB_8s_C2C1RP6uchar1iS0_iii_param_1];
	ld.param.u64 	%rd2, [_Z28kernel_YUYV_10c_RGB_8s_C2C1RP6uchar1iS0_iii_param_2];
	ld.param.u32 	%r4, [_Z28kernel_YUYV_10c_RGB_8s_C2C1RP6uchar1iS0_iii_param_3];
	ld.param.u32 	%r5, [_Z28kernel_YUYV_10c_RGB_8s_C2C1RP6uchar1iS0_iii_param_4];
	ld.param.u32 	%r6, [_Z28kernel_YUYV_10c_RGB_8s_C2C1RP6uchar1iS0_iii_param_5];
	mov.u32 	%r8, %ctaid.x;
	mov.u32 	%r9, %ntid.x;
	mov.u32 	%r10, %tid.x;
	mad.lo.s32 	%r1, %r8, %r9, %r10;
	mov.u32 	%r11, %ctaid.y;
	mov.u32 	%r12, %ntid.y;
	mov.u32 	%r13, %tid.y;
	mad.lo.s32 	%r14, %r11, %r12, %r13;
	setp.ge.s32 	%p1, %r1, %r5;
	setp.ge.s32 	%p2, %r14, %r6;
	or.pred  	%p3, %p1, %p2;
	@%p3 bra 	$L__BB0_2;
	cvta.to.global.u64 	%rd3, %rd1;
	cvta.to.global.u64 	%rd4, %rd2;
	mul.lo.s32 	%r15, %r3, %r14;
	mad.lo.s32 	%r16, %r1, 5, %r15;
	mul.lo.s32 	%r17, %r4, %r14;
	mad.lo.s32 	%r18, %r1, 6, %r17;
	cvt.s64.s32 	%rd5, %r16;
	add.s64 	%rd6, %rd3, %rd5;
	cvt.s64.s32 	%rd7, %r18;
	add.s64 	%rd8, %rd4, %rd7;
	ld.global.u8 	%r19, [%rd6];
	ld.global.u8 	%rs1, [%rd6+1];
	ld.global.u8 	%rs2, [%rd6+2];
	ld.global.u8 	%rs3, [%rd6+3];
	ld.global.u8 	%rs4, [%rd6+4];
	shl.b16 	%rs5, %rs1, 8;
	cvt.u32.u16 	%r20, %rs5;
	and.b32  	%r21, %r20, 768;
	shl.b16 	%rs6, %rs2, 6;
	cvt.u32.u16 	%r22, %rs6;
	and.b32  	%r23, %r22, 960;
	shr.u16 	%rs7, %rs1, 2;
	cvt.u32.u16 	%r24, %rs7;
	shl.b16 	%rs8, %rs3, 4;
	cvt.u32.u16 	%r25, %rs8;
	and.b32  	%r26, %r25, 1008;
	shr.u16 	%rs9, %rs2, 4;
	cvt.u32.u16 	%r27, %rs9;
	mul.wide.u16 	%r28, %rs4, 4;
	shr.u16 	%rs10, %rs3, 6;
	cvt.u32.u16 	%r29, %rs10;
	or.b32  	%r30, %r19, %r21;
	add.s32 	%r31, %r30, -64;
	or.b32  	%r32, %r27, %r26;
	add.s32 	%r33, %r32, -64;
	or.b32  	%r34, %r29, %r28;
	add.s32 	%r35, %r34, -512;
	or.b32  	%r36, %r24, %r23;
	add.s32 	%r37, %r36, -512;
	cvt.rn.f64.s32 	%fd1, %r31;
	mul.f64 	%fd2, %fd1, 0d3FF2A1511DFFC548;
	cvt.rn.f64.s32 	%fd3, %r37;
	fma.rn.f64 	%fd4, %fd3, 0d3FFCAF112FD32C62, %fd2;
	mul.f64 	%fd5, %fd4, 0d3FD0000000000000;
	cvt.rn.f32.f64 	%f1, %fd5;
	min.f32 	%f2, %f1, 0f436B0000;
	max.f32 	%f3, %f2, 0f41800000;
	cvt.rzi.u32.f32 	%r38, %f3;
	st.global.u8 	[%rd8+2], %r38;
	cvt.rn.f64.s32 	%fd6, %r35;
	mul.f64 	%fd7, %fd6, 0d3FCB4BBE4473CD57;
	sub.f64 	%fd8, %fd2, %fd7;
	mul.f64 	%fd9, %fd3, 0d3FE10D972CD7CF5F;
	sub.f64 	%fd10, %fd8, %fd9;
	mul.f64 	%fd11, %fd10, 0d3FD0000000000000;
	cvt.rn.f32.f64 	%f4, %fd11;
	min.f32 	%f5, %f4, 0f43700000;
	max.f32 	%f6, %f5, 0f41800000;
	cvt.rzi.u32.f32 	%r39, %f6;
	st.global.u8 	[%rd8+1], %r39;
	fma.rn.f64 	%fd12, %fd6, 0d4000E63305100A39, %fd2;
	mul.f64 	%fd13, %fd12, 0d3FD0000000000000;
	cvt.rn.f32.f64 	%f7, %fd13;
	min.f32 	%f8, %f7, 0f43700000;
	max.f32 	%f9, %f8, 0f41800000;
	cvt.rzi.u32.f32 	%r40, %f9;
	st.global.u8 	[%rd8], %r40;
	cvt.rn.f64.s32 	%fd14, %r33;
	mul.f64 	%fd15, %fd14, 0d3FF2A1511DFFC548;
	fma.rn.f64 	%fd16, %fd3, 0d3FFCAF112FD32C62, %fd15;
	mul.f64 	%fd17, %fd16, 0d3FD0000000000000;
	cvt.rn.f32.f64 	%f10, %fd17;
	min.f32 	%f11, %f10, 0f436B0000;
	max.f32 	%f12, %f11, 0f41800000;
	cvt.rzi.u32.f32 	%r41, %f12;
	st.global.u8 	[%rd8+5], %r41;
	sub.f64 	%fd18, %fd15, %fd7;
	sub.f64 	%fd19, %fd18, %fd9;
	mul.f64 	%fd20, %fd19, 0d3FD0000000000000;
	cvt.rn.f32.f64 	%f13, %fd20;
	min.f32 	%f14, %f13, 0f43700000;
	max.f32 	%f15, %f14, 0f41800000;
	cvt.rzi.u32.f32 	%r42, %f15;
	st.global.u8 	[%rd8+4], %r42;
	fma.rn.f64 	%fd21, %fd6, 0d4000E63305100A39, %fd15;
	mul.f64 	%fd22, %fd21, 0d3FD0000000000000;
	cvt.rn.f32.f64 	%f16, %fd22;
	min.f32 	%f17, %f16, 0f43700000;
	max.f32 	%f18, %f17, 0f41800000;
	cvt.rzi.u32.f32 	%r43, %f18;
	st.global.u8 	[%rd8+3], %r43;
$L__BB0_2:
	ret;

}


// ===== COMPILED SASS (sm_100) =====

	.target	sm_100

	.elftype	@"ET_EXEC"


//--------------------- .note.nv.tkinfo           --------------------------
	.section	.note.nv.tkinfo,"",@"SHT_NOTE"
	.sectionflags	@"SHF_NOTE_NV_TKINFO"
	.tkinfo
        /*0018*/ 	.word	0x00000002
        /*0030*/ 	.string	""
        /*0030*/ 	.string	"ptxas"
        /*0030*/ 	.string	"Cuda compilation tools, release 13.0, V13.0.88"
        /*0030*/ 	.string	"Build cuda_13.0.r13.0/compiler.36424714_0"
        /*0030*/ 	.string	"-arch sm_100 -m 64 "



//--------------------- .note.nv.cuinfo           --------------------------
	.section	.note.nv.cuinfo,"",@"SHT_NOTE"
	.sectionflags	@"SHF_NOTE_NV_CUINFO"
        /*0018*/ 	.short	0x0002
        /*001a*/ 	.short	0x0064
        /*001c*/ 	.short	0x0082
	.zero		2


//--------------------- .nv.info                  --------------------------
	.section	.nv.info,"",@"SHT_CUDA_INFO"
	.align	4


	//----- nvinfo : EIATTR_REGCOUNT
	.align		4
        /*0000*/ 	.byte	0x04, 0x2f
        /*0002*/ 	.short	(.L_1 - .L_0)
	.align		4
.L_0:
        /*0004*/ 	.word	index@(_Z28kernel_YUYV_10c_RGB_8s_C2C1RP6uchar1iS0_iii)
        /*0008*/ 	.word	0x00000018


	//----- nvinfo : EIATTR_FRAME_SIZE
	.align		4
.L_1:
        /*000c*/ 	.byte	0x04, 0x11
        /*000e*/ 	.short	(.L_3 - .L_2)
	.align		4
.L_2:
        /*0010*/ 	.word	index@(_Z28kernel_YUYV_10c_RGB_8s_C2C1RP6uchar1iS0_iii)
        /*0014*/ 	.word	0x00000000


	//----- nvinfo : EIATTR_MIN_STACK_SIZE
	.align		4
.L_3:
        /*0018*/ 	.byte	0x04, 0x12
        /*001a*/ 	.short	(.L_5 - .L_4)
	.align		4
.L_4:
        /*001c*/ 	.word	index@(_Z28kernel_YUYV_10c_RGB_8s_C2C1RP6uchar1iS0_iii)
        /*0020*/ 	.word	0x00000000
.L_5:


//--------------------- .nv.compat                --------------------------
	.section	.nv.compat,"",@"SHT_CUDA_COMPAT_INFO"
	.align	4
        /*0000*/ 	.byte	0x02, 0x09, 0x00, 0x00, 0x02, 0x02, 0x01, 0x00, 0x02, 0x05, 0x05, 0x00, 0x03, 0x07, 0x01, 0x01
        /*0010*/ 	.byte	0x02, 0x03, 0x00, 0x00, 0x02, 0x06, 0x01, 0x00, 0x04, 0x0b, 0x08, 0x00, 0x01, 0x00, 0x00, 0x00
        /*0020*/ 	.byte	0x00, 0x00, 0x00, 0x00


//--------------------- .nv.info._Z28kernel_YUYV_10c_RGB_8s_C2C1RP6uchar1iS0_iii --------------------------
	.section	.nv.info._Z28kernel_YUYV_10c_RGB_8s_C2C1RP6uchar1iS0_iii,"",@"SHT_CUDA_INFO"
	.sectionflags	@""
	.align	4


	//----- nvinfo : EIATTR_CUDA_API_VERSION
	.align		4
        /*0000*/ 	.byte	0x04, 0x37
        /*0002*/ 	.short	(.L_7 - .L_6)
.L_6:
        /*0004*/ 	.word	0x00000082


	//----- nvinfo : EIATTR_KPARAM_INFO
	.align		4
.L_7:
        /*0008*/ 	.byte	0x04, 0x17
        /*000a*/ 	.short	(.L_9 - .L_8)
.L_8:
        /*000c*/ 	.word	0x00000000
        /*0010*/ 	.short	0x0005
        /*0012*/ 	.short	0x0020
        /*0014*/ 	.byte	0x00, 0xf0, 0x11, 0x00


	//----- nvinfo : EIATTR_KPARAM_INFO
	.align		4
.L_9:
        /*0018*/ 	.byte	0x04, 0x17
        /*001a*/ 	.short	(.L_11 - .L_10)
.L_10:
        /*001c*/ 	.word	0x00000000
        /*0020*/ 	.short	0x0004
        /*0022*/ 	.short	0x001c
        /*0024*/ 	.byte	0x00, 0xf0, 0x11, 0x00


	//----- nvinfo : EIATTR_KPARAM_INFO
	.align		4
.L_11:
        /*0028*/ 	.byte	0x04, 0x17
        /*002a*/ 	.short	(.L_13 - .L_12)
.L_12:
        /*002c*/ 	.word	0x00000000
        /*0030*/ 	.short	0x0003
        /*0032*/ 	.short	0x0018
        /*0034*/ 	.byte	0x00, 0xf0, 0x11, 0x00


	//----- nvinfo : EIATTR_KPARAM_INFO
	.align		4
.L_13:
        /*0038*/ 	.byte	0x04, 0x17
        /*003a*/ 	.short	(.L_15 - .L_14)
.L_14:
        /*003c*/ 	.word	0x00000000
        /*0040*/ 	.short	0x0002
        /*0042*/ 	.short	0x0010
        /*0044*/ 	.byte	0x00, 0xf5, 0x21, 0x00


	//----- nvinfo : EIATTR_KPARAM_INFO
	.align		4
.L_15:
        /*0048*/ 	.byte	0x04, 0x17
        /*004a*/ 	.short	(.L_17 - .L_16)
.L_16:
        /*004c*/ 	.word	0x00000000
        /*0050*/ 	.short	0x0001
        /*0052*/ 	.short	0x0008
        /*0054*/ 	.byte	0x00, 0xf0, 0x11, 0x00


	//----- nvinfo : EIATTR_KPARAM_INFO
	.align		4
.L_17:
        /*0058*/ 	.byte	0x04, 0x17
        /*005a*/ 	.short	(.L_19 - .L_18)
.L_18:
        /*005c*/ 	.word	0x00000000
        /*0060*/ 	.short	0x0000
        /*0062*/ 	.short	0x0000
        /*0064*/ 	.byte	0x00, 0xf5, 0x21, 0x00


	//----- nvinfo : EIATTR_SPARSE_MMA_MASK
	.align		4
.L_19:
        /*0068*/ 	.byte	0x03, 0x50
        /*006a*/ 	.short	0x0000


	//----- nvinfo : EIATTR_MAXREG_COUNT
	.align		4
        /*006c*/ 	.byte	0x03, 0x1b
        /*006e*/ 	.short	0x00ff


	//----- nvinfo : EIATTR_MERCURY_ISA_VERSION
	.align		4
        /*0070*/ 	.byte	0x03, 0x5f
        /*0072*/ 	.short	0x0101


	//----- nvinfo : EIATTR_VRC_CTA_INIT_COUNT
	.align		4
        /*0074*/ 	.byte	0x02, 0x4a
	.zero		1
	.zero		1


	//----- nvinfo : EIATTR_EXIT_INSTR_OFFSETS
	.align		4
        /*0078*/ 	.byte	0x04, 0x1c
        /*007a*/ 	.short	(.L_21 - .L_20)


	//   ....[0]....
.L_20:
        /*007c*/ 	.word	0x000000d0


	//   ....[1]....
        /*0080*/ 	.word	0x000006a0


	//----- nvinfo : EIATTR_CBANK_PARAM_SIZE
	.align		4
.L_21:
        /*0084*/ 	.byte	0x03, 0x19
        /*0086*/ 	.short	0x0024


	//----- nvinfo : EIATTR_PARAM_CBANK
	.align		4
        /*0088*/ 	.byte	0x04, 0x0a
        /*008a*/ 	.short	(.L_23 - .L_22)
	.align		4
.L_22:
        /*008c*/ 	.word	index@(.nv.constant0._Z28kernel_YUYV_10c_RGB_8s_C2C1RP6uchar1iS0_iii)
        /*0090*/ 	.short	0x0380
        /*0092*/ 	.short	0x0024


	//----- nvinfo : EIATTR_SW_WAR
	.align		4
.L_23:
        /*0094*/ 	.byte	0x04, 0x36
        /*0096*/ 	.short	(.L_25 - .L_24)
.L_24:
        /*0098*/ 	.word	0x00000008
.L_25:


//--------------------- .nv.callgraph             --------------------------
	.section	.nv.callgraph,"",@"SHT_CUDA_CALLGRAPH"
	.align	4
	.sectionentsize	8
	.align		4
        /*0000*/ 	.word	0x00000000
	.align		4
        /*0004*/ 	.word	0xffffffff
	.align		4
        /*0008*/ 	.word	0x00000000
	.align		4
        /*000c*/ 	.word	0xfffffffe
	.align		4
        /*0010*/ 	.word	0x00000000
	.align		4
        /*0014*/ 	.word	0xfffffffd
	.align		4
        /*0018*/ 	.word	0x00000000
	.align		4
        /*001c*/ 	.word	0xfffffffc


//--------------------- .text._Z28kernel_YUYV_10c_RGB_8s_C2C1RP6uchar1iS0_iii --------------------------
	.section	.text._Z28kernel_YUYV_10c_RGB_8s_C2C1RP6uchar1iS0_iii,"ax",@progbits
	.align	128
        .global         _Z28kernel_YUYV_10c_RGB_8s_C2C1RP6uchar1iS0_iii
        .type           _Z28kernel_YUYV_10c_RGB_8s_C2C1RP6uchar1iS0_iii,@function
        .size           _Z28kernel_YUYV_10c_RGB_8s_C2C1RP6uchar1iS0_iii,(.L_x_1 - _Z28kernel_YUYV_10c_RGB_8s_C2C1RP6uchar1iS0_iii)
        .other          _Z28kernel_YUYV_10c_RGB_8s_C2C1RP6uchar1iS0_iii,@"STO_CUDA_ENTRY STV_DEFAULT"
_Z28kernel_YUYV_10c_RGB_8s_C2C1RP6uchar1iS0_iii:
.text._Z28kernel_YUYV_10c_RGB_8s_C2C1RP6uchar1iS0_iii:
[----:B------:R-:W-:Y:S01]  /*0000*/  LDC R1, c[0x0][0x37c] ;  /* 0x0000df00ff017b82 */ /* 0x000fe20000000800 */
[----:B------:R-:W0:Y:S07]  /*0010*/  S2R R5, SR_TID.Y ;  /* 0x0000000000057919 */ /* 0x000e2e0000002200 */
[----:B------:R-:W1:Y:S01]  /*0020*/  LDC R4, c[0x0][0x360] ;  /* 0x0000d800ff047b82 */ /* 0x000e620000000800 */
[----:B------:R-:W2:Y:S01]  /*0030*/  LDCU UR6, c[0x0][0x3a0] ;  /* 0x00007400ff0677ac */ /* 0x000ea20008000800 */
[----:B------:R-:W1:Y:S01]  /*0040*/  S2R R3, SR_TID.X ;  /* 0x0000000000037919 */ /* 0x000e620000002100 */
[----:B------:R-:W3:Y:S05]  /*0050*/  LDCU UR7, c[0x0][0x39c] ;  /* 0x00007380ff0777ac */ /* 0x000eea0008000800 */
[----:B------:R-:W0:Y:S08]  /*0060*/  S2UR UR5, SR_CTAID.Y ;  /* 0x00000000000579c3 */ /* 0x000e300000002600 */
[----:B------:R-:W0:Y:S08]  /*0070*/  LDC R0, c[0x0][0x364] ;  /* 0x0000d900ff007b82 */ /* 0x000e300000000800 */
[----:B------:R-:W1:Y:S01]  /*0080*/  S2UR UR4, SR_CTAID.X ;  /* 0x00000000000479c3 */ /* 0x000e620000002500 */
[----:B0-----:R-:W-:-:S05]  /*0090*/  IMAD R0, R0, UR5, R5 ;  /* 0x0000000500007c24 */ /* 0x001fca000f8e0205 */
[----:B--2---:R-:W-:Y:S01]  /*00a0*/  ISETP.GE.AND P0, PT, R0, UR6, PT ;  /* 0x0000000600007c0c */ /* 0x004fe2000bf06270 */
[----:B-1----:R-:W-:-:S05]  /*00b0*/  IMAD R4, R4, UR4, R3 ;  /* 0x0000000404047c24 */ /* 0x002fca000f8e0203 */
[----:B---3--:R-:W-:-:S13]  /*00c0*/  ISETP.GE.OR P0, PT, R4, UR7, P0 ;  /* 0x0000000704007c0c */ /* 0x008fda0008706670 */
[----:B------:R-:W-:Y:S05]  /*00d0*/  @P0 EXIT ;  /* 0x000000000000094d */ /* 0x000fea0003800000 */
[----:B------:R-:W0:Y:S01]  /*00e0*/  LDCU UR4, c[0x0][0x388] ;  /* 0x00007100ff0477ac */ /* 0x000e220008000800 */
[----:B------:R-:W1:Y:S01]  /*00f0*/  LDCU.64 UR6, c[0x0][0x380] ;  /* 0x00007000ff0677ac */ /* 0x000e620008000a00 */
[----:B0-----:R-:W-:Y:S01]  /*0100*/  IMAD R3, R0, UR4, RZ ;  /* 0x0000000400037c24 */ /* 0x001fe2000f8e02ff */
[----:B------:R-:W0:Y:S03]  /*0110*/  LDCU.64 UR4, c[0x0][0x358] ;  /* 0x00006b00ff0477ac */ /* 0x000e260008000a00 */
[----:B------:R-:W-:-:S05]  /*0120*/  IMAD R3, R4, 0x5, R3 ;  /* 0x0000000504037824 */ /* 0x000fca00078e0203 */
[----:B-1----:R-:W-:-:S04]  /*0130*/  IADD3 R2, P0, PT, R3, UR6, RZ ;  /* 0x0000000603027c10 */ /* 0x002fc8000ff1e0ff */
[----:B------:R-:W-:-:S05]  /*0140*/  LEA.HI.X.SX32 R3, R3, UR7, 0x1, P0 ;  /* 0x0000000703037c11 */ /* 0x000fca00080f0eff */
[----:B0-----:R-:W2:Y:S04]  /*0150*/  LDG.E.U8 R6, desc[UR4][R2.64+0x1] ;  /* 0x0000010402067981 */ /* 0x001ea8000c1e1100 */
[----:B------:R-:W3:Y:S04]  /*0160*/  LDG.E.U8 R5, desc[UR4][R2.64] ;  /* 0x0000000402057981 */ /* 0x000ee8000c1e1100 */
[----:B------:R-:W4:Y:S04]  /*0170*/  LDG.E.U8 R12, desc[UR4][R2.64+0x3] ;  /* 0x00000304020c7981 */ /* 0x000f28000c1e1100 */
[----:B------:R-:W5:Y:S04]  /*0180*/  LDG.E.U8 R7, desc[UR4][R2.64+0x2] ;  /* 0x0000020402077981 */ /* 0x000f68000c1e1100 */
[----:B------:R0:W5:Y:S01]  /*0190*/  LDG.E.U8 R13, desc[UR4][R2.64+0x4] ;  /* 0x00000404020d7981 */ /* 0x000162000c1e1100 */
[----:B------:R-:W-:Y:S01]  /*01a0*/  UMOV UR6, 0x1dffc548 ;  /* 0x1dffc54800067882 */ /* 0x000fe20000000000 */
[----:B------:R-:W-:Y:S01]  /*01b0*/  UMOV UR7, 0x3ff2a151 ;  /* 0x3ff2a15100077882 */ /* 0x000fe20000000000 */
[----:B------:R-:W-:Y:S01]  /*01c0*/  UMOV UR8, 0x2fd32c62 ;  /* 0x2fd32c6200087882 */ /* 0x000fe20000000000 */
[----:B------:R-:W-:Y:S01]  /*01d0*/  UMOV UR9, 0x3ffcaf11 ;  /* 0x3ffcaf1100097882 */ /* 0x000fe20000000000 */
[----:B--2---:R-:W-:-:S05]  /*01e0*/  IMAD.SHL.U32 R8, R6, 0x100, RZ ;  /* 0x0000010006087824 */ /* 0x004fca00078e00ff */
[----:B---3--:R-:W-:Y:S01]  /*01f0*/  LOP3.LUT R9, R5, 0x300, R8, 0xf8, !PT ;  /* 0x0000030005097812 */ /* 0x008fe200078ef808 */
[----:B----4-:R-:W-:Y:S01]  /*0200*/  IMAD.SHL.U32 R5, R12, 0x10, RZ ;  /* 0x000000100c057824 */ /* 0x010fe200078e00ff */
[----:B-----5:R-:W-:Y:S01]  /*0210*/  SHF.R.U32.HI R8, RZ, 0x4, R7 ;  /* 0x00000004ff087819 */ /* 0x020fe20000011607 */
[----:B------:R-:W-:Y:S01]  /*0220*/  IMAD.SHL.U32 R7, R7, 0x40, RZ ;  /* 0x0000004007077824 */ /* 0x000fe200078e00ff */
[----:B------:R-:W-:Y:S02]  /*0230*/  SHF.R.U32.HI R6, RZ, 0x2, R6 ;  /* 0x00000002ff067819 */ /* 0x000fe40000011606 */
[----:B------:R-:W-:Y:S02]  /*0240*/  LOP3.LUT R5, R8, 0x3f0, R5, 0xf8, !PT ;  /* 0x000003f008057812 */ /* 0x000fe400078ef805 */
[----:B------:R-:W-:-:S03]  /*0250*/  LOP3.LUT R6, R6, 0x3c0, R7, 0xf8, !PT ;  /* 0x000003c006067812 */ /* 0x000fc600078ef807 */
[----:B------:R-:W-:Y:S02]  /*0260*/  VIADD R5, R5, 0xffffffc0 ;  /* 0xffffffc005057836 */ /* 0x000fe40000000000 */
[----:B------:R-:W-:Y:S01]  /*0270*/  VIADD R14, R9, 0xffffffc0 ;  /* 0xffffffc0090e7836 */ /* 0x000fe20000000000 */
[----:B------:R-:W-:Y:S01]  /*0280*/  SHF.R.U32.HI R12, RZ, 0x6, R12 ;  /* 0x00000006ff0c7819 */ /* 0x000fe2000001160c */
[----:B------:R-:W1:Y:S01]  /*0290*/  I2F.F64 R8, R5 ;  /* 0x0000000500087312 */ /* 0x000e620000201c00 */
[----:B0-----:R-:W-:-:S03]  /*02a0*/  VIADD R2, R6, 0xfffffe00 ;  /* 0xfffffe0006027836 */ /* 0x001fc60000000000 */
[----:B------:R-:W-:-:S04]  /*02b0*/  IMAD R12, R13, 0x4, R12 ;  /* 0x000000040d0c7824 */ /* 0x000fc800078e020c */
[----:B------:R-:W0:Y:S01]  /*02c0*/  I2F.F64 R10, R14 ;  /* 0x0000000e000a7312 */ /* 0x000e220000201c00 */
[----:B------:R-:W-:-:S07]  /*02d0*/  VIADD R6, R12, 0xfffffe00 ;  /* 0xfffffe000c067836 */ /* 0x000fce0000000000 */
[----:B------:R-:W2:Y:S01]  /*02e0*/  I2F.F64 R2, R2 ;  /* 0x0000000200027312 */ /* 0x000ea20000201c00 */
[----:B-1----:R-:W-:-:S07]  /*02f0*/  DMUL R8, R8, UR6 ;  /* 0x0000000608087c28 */ /* 0x002fce0008000000 */
[----:B------:R-:W1:Y:S01]  /*0300*/  I2F.F64 R6, R6 ;  /* 0x0000000600067312 */ /* 0x000e620000201c00 */
[----:B0-----:R-:W-:Y:S02]  /*0310*/  DMUL R10, R10, UR6 ;  /* 0x000000060a0a7c28 */ /* 0x001fe40008000000 */
[----:B--2---:R-:W-:-:S06]  /*0320*/  DFMA R14, R2, UR8, R8 ;  /* 0x00000008020e7c2b */ /* 0x004fcc0008000008 */
[----:B------:R-:W-:Y:S01]  /*0330*/  DFMA R12, R2, UR8, R10 ;  /* 0x00000008020c7c2b */ /* 0x000fe2000800000a */
[----:B------:R-:W-:Y:S01]  /*0340*/  UMOV UR8, 0x5100a39 ;  /* 0x05100a3900087882 */ /* 0x000fe20000000000 */
[----:B------:R-:W-:Y:S01]  /*0350*/  UMOV UR9, 0x4000e633 ;  /* 0x4000e63300097882 */ /* 0x000fe20000000000 */
[----:B------:R-:W-:Y:S01]  /*0360*/  UMOV UR6, 0x4473cd57 ;  /* 0x4473cd5700067882 */ /* 0x000fe20000000000 */
[----:B------:R-:W-:Y:S01]  /*0370*/  UMOV UR7, 0x3fcb4bbe ;  /* 0x3fcb4bbe00077882 */ /* 0x000fe20000000000 */
[----:B------:R-:W-:Y:S02]  /*0380*/  DMUL R18, R14, 0.25 ;  /* 0x3fd000000e127828 */ /* 0x000fe40000000000 */
[C---:B-1----:R-:W-:Y:S02]  /*0390*/  DFMA R20, R6.reuse, UR8, R8 ;  /* 0x0000000806147c2b */ /* 0x042fe40008000008 */
[C---:B------:R-:W-:Y:S02]  /*03a0*/  DFMA R14, R6.reuse, -UR6, R10 ;  /* 0x80000006060e7c2b */ /* 0x040fe4000800000a */
[----:B------:R-:W-:Y:S01]  /*03b0*/  DFMA R8, R6, -UR6, R8 ;  /* 0x8000000606087c2b */ /* 0x000fe20008000008 */
[----:B------:R-:W-:Y:S01]  /*03c0*/  UMOV UR6, 0x2cd7cf5f ;  /* 0x2cd7cf5f00067882 */ /* 0x000fe20000000000 */
[----:B------:R-:W-:-:S04]  /*03d0*/  UMOV UR7, 0x3fe10d97 ;  /* 0x3fe10d9700077882 */ /* 0x000fc80000000000 */
[C---:B------:R-:W-:Y:S02]  /*03e0*/  DFMA R14, R2.reuse, -UR6, R14 ;  /* 0x80000006020e7c2b */ /* 0x040fe4000800000e */
[----:B------:R-:W-:Y:S01]  /*03f0*/  DFMA R8, R2, -UR6, R8 ;  /* 0x8000000602087c2b */ /* 0x000fe20008000008 */
[----:B------:R-:W0:Y:S01]  /*0400*/  LDCU UR6, c[0x0][0x398] ;  /* 0x00007300ff0677ac */ /* 0x000e220008000800 */
[----:B------:R-:W-:Y:S02]  /*0410*/  DFMA R16, R6, UR8, R10 ;  /* 0x0000000806107c2b */ /* 0x000fe4000800000a */
[----:B------:R-:W-:Y:S01]  /*0420*/  DMUL R20, R20, 0.25 ;  /* 0x3fd0000014147828 */ /* 0x000fe20000000000 */
[----:B------:R-:W1:Y:S01]  /*0430*/  LDCU.64 UR8, c[0x0][0x390] ;  /* 0x00007200ff0877ac */ /* 0x000e620008000a00 */
[----:B------:R-:W-:Y:S02]  /*0440*/  DMUL R14, R14, 0.25 ;  /* 0x3fd000000e0e7828 */ /* 0x000fe40000000000 */
[----:B------:R-:W-:-:S02]  /*0450*/  DMUL R8, R8, 0.25 ;  /* 0x3fd0000008087828 */ /* 0x000fc40000000000 */
[----:B------:R-:W-:Y:S02]  /*0460*/  DMUL R12, R12, 0.25 ;  /* 0x3fd000000c0c7828 */ /* 0x000fe40000000000 */
[----:B------:R-:W-:Y:S01]  /*0470*/  DMUL R16, R16, 0.25 ;  /* 0x3fd0000010107828 */ /* 0x000fe20000000000 */
[----:B------:R-:W-:Y:S08]  /*0480*/  F2F.F32.F64 R10, R18 ;  /* 0x00000012000a7310 */ /* 0x000ff00000301000 */
[----:B------:R-:W2:Y:S08]  /*0490*/  F2F.F32.F64 R5, R12 ;  /* 0x0000000c00057310 */ /* 0x000eb00000301000 */
[----:B------:R-:W3:Y:S08]  /*04a0*/  F2F.F32.F64 R6, R16 ;  /* 0x0000001000067310 */ /* 0x000ef00000301000 */
[----:B------:R-:W4:Y:S08]  /*04b0*/  F2F.F32.F64 R20, R20 ;  /* 0x0000001400147310 */ /* 0x000f300000301000 */
[----:B------:R-:W5:Y:S08]  /*04c0*/  F2F.F32.F64 R14, R14 ;  /* 0x0000000e000e7310 */ /* 0x000f700000301000 */
[----:B------:R-:W0:Y:S01]  /*04d0*/  F2F.F32.F64 R8, R8 ;  /* 0x0000000800087310 */ /* 0x000e220000301000 */
[----:B--2---:R-:W-:-:S02]  /*04e0*/  FMNMX R5, R5, 235, PT ;  /* 0x436b000005057809 */ /* 0x004fc40003800000 */
[----:B------:R-:W-:Y:S02]  /*04f0*/  FMNMX R10, R10, 235, PT ;  /* 0x436b00000a0a7809 */ /* 0x000fe40003800000 */
[----:B---3--:R-:W-:Y:S02]  /*0500*/  FMNMX R6, R6, 240, PT ;  /* 0x4370000006067809 */ /* 0x008fe40003800000 */
[----:B----4-:R-:W-:Y:S02]  /*0510*/  FMNMX R20, R20, 240, PT ;  /* 0x4370000014147809 */ /* 0x010fe40003800000 */
[----:B-----5:R-:W-:Y:S02]  /*0520*/  FMNMX R14, R14, 240, PT ;  /* 0x437000000e0e7809 */ /* 0x020fe40003800000 */
[----:B------:R-:W-:Y:S02]  /*0530*/  FMNMX R5, R5, 16, !PT ;  /* 0x4180000005057809 */ /* 0x000fe40007800000 */
[----:B0-----:R-:W-:Y:S01]  /*0540*/  FMNMX R8, R8, 240, PT ;  /* 0x4370000008087809 */ /* 0x001fe20003800000 */
[----:B------:R-:W-:Y:S01]  /*0550*/  IMAD R3, R0, UR6, RZ ;  /* 0x0000000600037c24 */ /* 0x000fe2000f8e02ff */
[----:B------:R-:W-:-:S02]  /*0560*/  FMNMX R10, R10, 16, !PT ;  /* 0x418000000a0a7809 */ /* 0x000fc40007800000 */
[----:B------:R-:W-:Y:S02]  /*0570*/  FMNMX R6, R6, 16, !PT ;  /* 0x4180000006067809 */ /* 0x000fe40007800000 */
[----:B------:R-:W-:Y:S02]  /*0580*/  FMNMX R20, R20, 16, !PT ;  /* 0x4180000014147809 */ /* 0x000fe40007800000 */
[----:B------:R-:W-:Y:S02]  /*0590*/  FMNMX R14, R14, 16, !PT ;  /* 0x418000000e0e7809 */ /* 0x000fe40007800000 */
[----:B------:R-:W-:Y:S01]  /*05a0*/  FMNMX R8, R8, 16, !PT ;  /* 0x4180000008087809 */ /* 0x000fe20007800000 */
[----:B------:R-:W0:Y:S01]  /*05b0*/  F2I.U32.TRUNC.NTZ R5, R5 ;  /* 0x0000000500057305 */ /* 0x000e22000020f000 */
[----:B------:R-:W-:-:S07]  /*05c0*/  IMAD R3, R4, 0x6, R3 ;  /* 0x0000000604037824 */ /* 0x000fce00078e0203 */
[----:B------:R-:W-:Y:S01]  /*05d0*/  F2I.U32.TRUNC.NTZ R11, R10 ;  /* 0x0000000a000b7305 */ /* 0x000fe2000020f000 */
[----:B-1----:R-:W-:-:S07]  /*05e0*/  IADD3 R2, P0, PT, R3, UR8, RZ ;  /* 0x0000000803027c10 */ /* 0x002fce000ff1e0ff */
[----:B------:R-:W1:Y:S08]  /*05f0*/  F2I.U32.TRUNC.NTZ R9, R6 ;  /* 0x0000000600097305 */ /* 0x000e70000020f000 */
[----:B------:R-:W2:Y:S08]  /*0600*/  F2I.U32.TRUNC.NTZ R15, R20 ;  /* 0x00000014000f7305 */ /* 0x000eb0000020f000 */
[----:B------:R-:W3:Y:S08]  /*0610*/  F2I.U32.TRUNC.NTZ R7, R14 ;  /* 0x0000000e00077305 */ /* 0x000ef0000020f000 */
[----:B------:R-:W4:Y:S01]  /*0620*/  F2I.U32.TRUNC.NTZ R13, R8 ;  /* 0x00000008000d7305 */ /* 0x000f22000020f000 */
[----:B------:R-:W-:-:S05]  /*0630*/  LEA.HI.X.SX32 R3, R3, UR9, 0x1, P0 ;  /* 0x0000000903037c11 */ /* 0x000fca00080f0eff */
[----:B0-----:R-:W-:Y:S04]  /*0640*/  STG.E.U8 desc[UR4][R2.64+0x2], R5 ;  /* 0x0000020502007986 */ /* 0x001fe8000c101104 */
[----:B-1----:R-:W-:Y:S04]  /*0650*/  STG.E.U8 desc[UR4][R2.64], R9 ;  /* 0x0000000902007986 */ /* 0x002fe8000c101104 */
[----:B------:R-:W-:Y:S04]  /*0660*/  STG.E.U8 desc[UR4][R2.64+0x5], R11 ;  /* 0x0000050b02007986 */ /* 0x000fe8000c101104 */
[----:B--2---:R-:W-:Y:S04]  /*0670*/  STG.E.U8 desc[UR4][R2.64+0x3], R15 ;  /* 0x0000030f02007986 */ /* 0x004fe8000c101104 */
[----:B---3--:R-:W-:Y:S04]  /*0680*/  STG.E.U8 desc[UR4][R2.64+0x1], R7 ;  /* 0x0000010702007986 */ /* 0x008fe8000c101104 */
[----:B----4-:R-:W-:Y:S01]  /*0690*/  STG.E.U8 desc[UR4][R2.64+0x4], R13 ;  /* 0x0000040d02007986 */ /* 0x010fe2000c101104 */
[----:B------:R-:W-:Y:S05]  /*06a0*/  EXIT ;  /* 0x000000000000794d */ /* 0x000fea0003800000 */
.L_x_0:
[----:B------:R-:W-:-:S00]  /*06b0*/  BRA `(.L_x_0) ;  /* 0xfffffffc00fc7947 */ /* 0x000fc0000383ffff */
[----:B------:R-:W-:-:S00]  /*06c0*/  NOP ;  /* 0x0000000000007918 */ /* 0x000fc00000000000 */
        /* <DEDUP_REMOVED lines=11> */
.L_x_1:


//--------------------- .nv.shared.reserved.0     --------------------------
	.section	.nv.shared.reserved.0,"aw",@nobits
	.weak		__nv_reservedSMEM_offset_0_alias
	.size		__nv_reservedSMEM_offset_0_alias, 0, 64
	.other		__nv_reservedSMEM_offset_0_alias,@"STO_CUDA_RESERVED_SHARED STV_DEFAULT"
__nv_reservedSMEM_offset_0_alias:
	.zero		0
	.zero		64


//--------------------- .nv.constant0._Z28kernel_YUYV_10c_RGB_8s_C2C1RP6uchar1iS0_iii --------------------------
	.section	.nv.constant0._Z28kernel_YUYV_10c_RGB_8s_C2C1RP6uchar1iS0_iii,"a",@progbits
	.sectionflags	@""
	.align	4
.nv.constant0._Z28kernel_YUYV_10c_RGB_8s_C2C1RP6uchar1iS0_iii:
	.zero		932


//--------------------- SYMBOLS --------------------------

	.type		.nv.reservedSmem.offset0,@object
	.size		.nv.reservedSmem.offset0,0x4
